	.headerflags	@"EF_CUDA_TEXMODE_UNIFIED EF_CUDA_64BIT_ADDRESS EF_CUDA_SM89 EF_CUDA_VIRTUAL_SM(EF_CUDA_SM89)"
	.elftype	@"ET_EXEC"


//--------------------- .nv.info                  --------------------------
	.section	.nv.info,"",@"SHT_CUDA_INFO"
	.align	4


	//----- nvinfo : EIATTR_REGCOUNT
	.align		4
        /*0000*/ 	.byte	0x04, 0x2f
        /*0002*/ 	.short	(.L_1 - .L_0)
	.align		4
.L_0:
        /*0004*/ 	.word	index@(triton__0d1d2d3d4d5d6d7d89101112de)
        /*0008*/ 	.word	0x00000034


	//----- nvinfo : EIATTR_MAX_STACK_SIZE
	.align		4
.L_1:
        /*000c*/ 	.byte	0x04, 0x23
        /*000e*/ 	.short	(.L_3 - .L_2)
	.align		4
.L_2:
        /*0010*/ 	.word	index@(triton__0d1d2d3d4d5d6d7d89101112de)
        /*0014*/ 	.word	0x00000000


	//----- nvinfo : EIATTR_MIN_STACK_SIZE
	.align		4
.L_3:
        /*0018*/ 	.byte	0x04, 0x12
        /*001a*/ 	.short	(.L_5 - .L_4)
	.align		4
.L_4:
        /*001c*/ 	.word	index@(triton__0d1d2d3d4d5d6d7d89101112de)
        /*0020*/ 	.word	0x00000000


	//----- nvinfo : EIATTR_FRAME_SIZE
	.align		4
.L_5:
        /*0024*/ 	.byte	0x04, 0x11
        /*0026*/ 	.short	(.L_7 - .L_6)
	.align		4
.L_6:
        /*0028*/ 	.word	index@(triton__0d1d2d3d4d5d6d7d89101112de)
        /*002c*/ 	.word	0x00000000
.L_7:


//--------------------- .nv.info.triton__0d1d2d3d4d5d6d7d89101112de --------------------------
	.section	.nv.info.triton__0d1d2d3d4d5d6d7d89101112de,"",@"SHT_CUDA_INFO"
	.align	4


	//----- nvinfo : EIATTR_CUDA_API_VERSION
	.align		4
        /*0000*/ 	.byte	0x04, 0x37
        /*0002*/ 	.short	(.L_9 - .L_8)
.L_8:
        /*0004*/ 	.word	0x0000007b


	//----- nvinfo : EIATTR_PARAM_CBANK
	.align		4
.L_9:
        /*0008*/ 	.byte	0x04, 0x0a
        /*000a*/ 	.short	(.L_11 - .L_10)
	.align		4
.L_10:
        /*000c*/ 	.word	index@(.nv.constant0.triton__0d1d2d3d4d5d6d7d89101112de)
        /*0010*/ 	.short	0x0160
        /*0012*/ 	.short	0x0054


	//----- nvinfo : EIATTR_CBANK_PARAM_SIZE
	.align		4
.L_11:
        /*0014*/ 	.byte	0x03, 0x19
        /*0016*/ 	.short	0x0054


	//----- nvinfo : EIATTR_KPARAM_INFO
	.align		4
        /*0018*/ 	.byte	0x04, 0x17
        /*001a*/ 	.short	(.L_13 - .L_12)
.L_12:
        /*001c*/ 	.word	0x00000000
        /*0020*/ 	.short	0x000c
        /*0022*/ 	.short	0x0050
        /*0024*/ 	.byte	0x00, 0xf0, 0x11, 0x00


	//----- nvinfo : EIATTR_KPARAM_INFO
	.align		4
.L_13:
        /*0028*/ 	.byte	0x04, 0x17
        /*002a*/ 	.short	(.L_15 - .L_14)
.L_14:
        /*002c*/ 	.word	0x00000000
        /*0030*/ 	.short	0x000b
        /*0032*/ 	.short	0x004c
        /*0034*/ 	.byte	0x00, 0xf0, 0x11, 0x00


	//----- nvinfo : EIATTR_KPARAM_INFO
	.align		4
.L_15:
        /*0038*/ 	.byte	0x04, 0x17
        /*003a*/ 	.short	(.L_17 - .L_16)
.L_16:
        /*003c*/ 	.word	0x00000000
        /*0040*/ 	.short	0x000a
        /*0042*/ 	.short	0x0048
        /*0044*/ 	.byte	0x00, 0xf0, 0x11, 0x00


	//----- nvinfo : EIATTR_KPARAM_INFO
	.align		4
.L_17:
        /*0048*/ 	.byte	0x04, 0x17
        /*004a*/ 	.short	(.L_19 - .L_18)
.L_18:
        /*004c*/ 	.word	0x00000000
        /*0050*/ 	.short	0x0009
        /*0052*/ 	.short	0x0044
        /*0054*/ 	.byte	0x00, 0xf0, 0x11, 0x00


	//----- nvinfo : EIATTR_KPARAM_INFO
	.align		4
.L_19:
        /*0058*/ 	.byte	0x04, 0x17
        /*005a*/ 	.short	(.L_21 - .L_20)
.L_20:
        /*005c*/ 	.word	0x00000000
        /*0060*/ 	.short	0x0008
        /*0062*/ 	.short	0x0040
        /*0064*/ 	.byte	0x00, 0xf0, 0x11, 0x00


	//----- nvinfo : EIATTR_KPARAM_INFO
	.align		4
.L_21:
        /*0068*/ 	.byte	0x04, 0x17
        /*006a*/ 	.short	(.L_23 - .L_22)
.L_22:
        /*006c*/ 	.word	0x00000000
        /*0070*/ 	.short	0x0007
        /*0072*/ 	.short	0x0038
        /*0074*/ 	.byte	0x00, 0xf0, 0x21, 0x00


	//----- nvinfo : EIATTR_KPARAM_INFO
	.align		4
.L_23:
        /*0078*/ 	.byte	0x04, 0x17
        /*007a*/ 	.short	(.L_25 - .L_24)
.L_24:
        /*007c*/ 	.word	0x00000000
        /*0080*/ 	.short	0x0006
        /*0082*/ 	.short	0x0030
        /*0084*/ 	.byte	0x00, 0xf0, 0x21, 0x00


	//----- nvinfo : EIATTR_KPARAM_INFO
	.align		4
.L_25:
        /*0088*/ 	.byte	0x04, 0x17
        /*008a*/ 	.short	(.L_27 - .L_26)
.L_26:
        /*008c*/ 	.word	0x00000000
        /*0090*/ 	.short	0x0005
        /*0092*/ 	.short	0x0028
        /*0094*/ 	.byte	0x00, 0xf0, 0x21, 0x00


	//----- nvinfo : EIATTR_KPARAM_INFO
	.align		4
.L_27:
        /*0098*/ 	.byte	0x04, 0x17
        /*009a*/ 	.short	(.L_29 - .L_28)
.L_28:
        /*009c*/ 	.word	0x00000000
        /*00a0*/ 	.short	0x0004
        /*00a2*/ 	.short	0x0020
        /*00a4*/ 	.byte	0x00, 0xf0, 0x21, 0x00


	//----- nvinfo : EIATTR_KPARAM_INFO
	.align		4
.L_29:
        /*00a8*/ 	.byte	0x04, 0x17
        /*00aa*/ 	.short	(.L_31 - .L_30)
.L_30:
        /*00ac*/ 	.word	0x00000000
        /*00b0*/ 	.short	0x0003
        /*00b2*/ 	.short	0x0018
        /*00b4*/ 	.byte	0x00, 0xf0, 0x21, 0x00


	//----- nvinfo : EIATTR_KPARAM_INFO
	.align		4
.L_31:
        /*00b8*/ 	.byte	0x04, 0x17
        /*00ba*/ 	.short	(.L_33 - .L_32)
.L_32:
        /*00bc*/ 	.word	0x00000000
        /*00c0*/ 	.short	0x0002
        /*00c2*/ 	.short	0x0010
        /*00c4*/ 	.byte	0x00, 0xf0, 0x21, 0x00


	//----- nvinfo : EIATTR_KPARAM_INFO
	.align		4
.L_33:
        /*00c8*/ 	.byte	0x04, 0x17
        /*00ca*/ 	.short	(.L_35 - .L_34)
.L_34:
        /*00cc*/ 	.word	0x00000000
        /*00d0*/ 	.short	0x0001
        /*00d2*/ 	.short	0x0008
        /*00d4*/ 	.byte	0x00, 0xf0, 0x21, 0x00


	//----- nvinfo : EIATTR_KPARAM_INFO
	.align		4
.L_35:
        /*00d8*/ 	.byte	0x04, 0x17
        /*00da*/ 	.short	(.L_37 - .L_36)
.L_36:
        /*00dc*/ 	.word	0x00000000
        /*00e0*/ 	.short	0x0000
        /*00e2*/ 	.short	0x0000
        /*00e4*/ 	.byte	0x00, 0xf0, 0x21, 0x00


	//----- nvinfo : EIATTR_MAXREG_COUNT
	.align		4
.L_37:
        /*00e8*/ 	.byte	0x03, 0x1b
        /*00ea*/ 	.short	0x00ff


	//----- nvinfo : EIATTR_EXIT_INSTR_OFFSETS
	.align		4
        /*00ec*/ 	.byte	0x04, 0x1c
        /*00ee*/ 	.short	(.L_39 - .L_38)


	//   ....[0]....
.L_38:
        /*00f0*/ 	.word	0x00001740


	//   ....[1]....
        /*00f4*/ 	.word	0x00001780


	//----- nvinfo : EIATTR_CTAIDZ_USED
	.align		4
.L_39:
        /*00f8*/ 	.byte	0x01, 0x04
	.zero		2


	//----- nvinfo : EIATTR_MAX_THREADS
	.align		4
        /*00fc*/ 	.byte	0x04, 0x05
        /*00fe*/ 	.short	(.L_41 - .L_40)
.L_40:
        /*0100*/ 	.word	0x00000080
        /*0104*/ 	.word	0x00000001
        /*0108*/ 	.word	0x00000001
.L_41:


//--------------------- .nv.rel.action            --------------------------
	.section	.nv.rel.action,"",@"SHT_CUDA_RELOCINFO"
	.align	8
	.sectionentsize	8
        /*0000*/ 	.byte	0x73, 0x00, 0x00, 0x00, 0x00, 0x00, 0x00, 0x00, 0x00, 0x00, 0x00, 0x11, 0x25, 0x00, 0x05, 0x36


//--------------------- .nv.constant0.triton__0d1d2d3d4d5d6d7d89101112de --------------------------
	.section	.nv.constant0.triton__0d1d2d3d4d5d6d7d89101112de,"a",@progbits
	.align	4
.nv.constant0.triton__0d1d2d3d4d5d6d7d89101112de:
	.zero		436


//--------------------- .text.triton__0d1d2d3d4d5d6d7d89101112de --------------------------
	.section	.text.triton__0d1d2d3d4d5d6d7d89101112de,"ax",@progbits
	.sectionflags	@"SHF_BARRIERS=1"
	.sectioninfo	@"SHI_REGISTERS=52"
	.align	128
        .global         triton__0d1d2d3d4d5d6d7d89101112de
        .type           triton__0d1d2d3d4d5d6d7d89101112de,@function
        .size           triton__0d1d2d3d4d5d6d7d89101112de,(.L_x_1 - triton__0d1d2d3d4d5d6d7d89101112de)
        .other          triton__0d1d2d3d4d5d6d7d89101112de,@"STO_CUDA_ENTRY STV_DEFAULT"
triton__0d1d2d3d4d5d6d7d89101112de:
.text.triton__0d1d2d3d4d5d6d7d89101112de:
[----:B------:R-:W-:-:S02]  /*0000*/  MOV R1, c[0x0][0x28] ;  /* 0x00000a0000017a02 */ /* 0x000fc40000000f00 */
[----:B------:R-:W-:Y:S01]  /*0010*/  IABS R6, c[0x0][0x1a0] ;  /* 0x0000680000067a13 */ /* 0x000fe20000000000 */
[----:B------:R-:W0:Y:S01]  /*0020*/  S2R R0, SR_CTAID.Z ;  /* 0x0000000000007919 */ /* 0x000e220000002700 */
[----:B------:R-:W1:Y:S01]  /*0030*/  S2UR UR4, SR_CTAID.Y ;  /* 0x00000000000479c3 */ /* 0x000e620000002600 */
[----:B------:R-:W-:Y:S01]  /*0040*/  LOP3.LUT R36, RZ, c[0x0][0x1a0], RZ, 0x33, !PT ;  /* 0x00006800ff247a12 */ /* 0x000fe200078e33ff */
[----:B------:R-:W2:Y:S01]  /*0050*/  I2F.RP R2, R6 ;  /* 0x0000000600027306 */ /* 0x000ea20000209400 */
[----:B------:R-:W3:Y:S01]  /*0060*/  S2R R4, SR_TID.X ;  /* 0x0000000000047919 */ /* 0x000ee20000002100 */
[----:B------:R-:W-:Y:S01]  /*0070*/  ULDC UR6, c[0x0][0x1a8] ;  /* 0x00006a0000067ab9 */ /* 0x000fe20000000800 */
[----:B------:R-:W-:Y:S02]  /*0080*/  MOV R44, 0x2 ;  /* 0x00000002002c7802 */ /* 0x000fe40000000f00 */
[----:B------:R-:W4:Y:S03]  /*0090*/  S2R R25, SR_CTAID.X ;  /* 0x0000000000197919 */ /* 0x000f260000002500 */
[----:B--2---:R-:W2:Y:S01]  /*00a0*/  MUFU.RCP R2, R2 ;  /* 0x0000000200027308 */ /* 0x004ea20000001000 */
[----:B0-----:R-:W-:-:S02]  /*00b0*/  IADD3 R0, R0, 0x1, RZ ;  /* 0x0000000100007810 */ /* 0x001fc40007ffe0ff */
[----:B---3--:R-:W-:-:S03]  /*00c0*/  SHF.R.U32.HI R3, RZ, 0x5, R4 ;  /* 0x00000005ff037819 */ /* 0x008fc60000011604 */
[----:B-1----:R-:W-:Y:S01]  /*00d0*/  IMAD R0, R0, UR4, RZ ;  /* 0x0000000400007c24 */ /* 0x002fe2000f8e02ff */
[----:B------:R-:W-:Y:S01]  /*00e0*/  SHF.R.U32.HI R5, RZ, 0x2, R4 ;  /* 0x00000002ff057819 */ /* 0x000fe20000011604 */
[----:B------:R-:W-:Y:S01]  /*00f0*/  ULDC UR4, c[0x0][0x1a4] ;  /* 0x0000690000047ab9 */ /* 0x000fe20000000800 */
[----:B------:R-:W-:Y:S01]  /*0100*/  SGXT.U32 R3, R3, 0x2 ;  /* 0x000000020303781a */ /* 0x000fe20000000000 */
[----:B------:R-:W-:Y:S01]  /*0110*/  IMAD.SHL.U32 R14, R0, 0x20, RZ ;  /* 0x00000020000e7824 */ /* 0x000fe200078e00ff */
[----:B------:R-:W-:Y:S01]  /*0120*/  SGXT.U32 R5, R5, 0x3 ;  /* 0x000000030505781a */ /* 0x000fe20000000000 */
[----:B------:R-:W-:Y:S01]  /*0130*/  UIMAD UR6, UR6, UR4, URZ ;  /* 0x00000004060672a4 */ /* 0x000fe2000f8e023f */
[----:B--2---:R-:W-:Y:S01]  /*0140*/  IADD3 R8, R2, 0xffffffe, RZ ;  /* 0x0ffffffe02087810 */ /* 0x004fe20007ffe0ff */
[----:B------:R-:W-:Y:S01]  /*0150*/  IMAD.SHL.U32 R0, R3, 0x8, RZ ;  /* 0x0000000803007824 */ /* 0x000fe200078e00ff */
[C---:B------:R-:W-:Y:S01]  /*0160*/  LOP3.LUT R42, R14.reuse, R3, RZ, 0xfc, !PT ;  /* 0x000000030e2a7212 */ /* 0x040fe200078efcff */
[----:B------:R-:W-:Y:S01]  /*0170*/  UIMAD UR7, UR6, 0x140, URZ ;  /* 0x00000140060778a4 */ /* 0x000fe2000f8e023f */
[----:B------:R0:W1:Y:S01]  /*0180*/  F2I.FTZ.U32.TRUNC.NTZ R9, R8 ;  /* 0x0000000800097305 */ /* 0x000062000021f000 */
[----:B------:R-:W-:Y:S01]  /*0190*/  LOP3.LUT R37, R14, 0x4, R3, 0xfe, !PT ;  /* 0x000000040e257812 */ /* 0x000fe200078efe03 */
[----:B------:R-:W-:Y:S01]  /*01a0*/  ULDC.64 UR4, c[0x0][0x118] ;  /* 0x0000460000047ab9 */ /* 0x000fe20000000a00 */
[----:B------:R-:W-:-:S02]  /*01b0*/  IABS R13, R42 ;  /* 0x0000002a000d7213 */ /* 0x000fc40000000000 */
[----:B------:R-:W-:Y:S02]  /*01c0*/  IABS R17, R37 ;  /* 0x0000002500117213 */ /* 0x000fe40000000000 */
[--C-:B------:R-:W-:Y:S02]  /*01d0*/  LOP3.LUT R2, R14, c[0x0][0x1a0], R3.reuse, 0x36, !PT ;  /* 0x000068000e027a12 */ /* 0x100fe400078e3603 */
[----:B0-----:R-:W-:Y:S02]  /*01e0*/  MOV R8, RZ ;  /* 0x000000ff00087202 */ /* 0x001fe40000000f00 */
[----:B------:R-:W-:Y:S02]  /*01f0*/  LOP3.LUT R5, R0, R5, RZ, 0xfc, !PT ;  /* 0x0000000500057212 */ /* 0x000fe400078efcff */
[----:B------:R-:W-:Y:S02]  /*0200*/  LOP3.LUT R39, R14, 0x8, R3, 0xfe, !PT ;  /* 0x000000080e277812 */ /* 0x000fe400078efe03 */
[----:B------:R-:W-:-:S02]  /*0210*/  ISETP.GE.AND P5, PT, R2, RZ, PT ;  /* 0x000000ff0200720c */ /* 0x000fc40003fa6270 */
[----:B-1----:R-:W-:Y:S02]  /*0220*/  IADD3 R15, RZ, -R9, RZ ;  /* 0x80000009ff0f7210 */ /* 0x002fe40007ffe0ff */
[C-C-:B------:R-:W-:Y:S02]  /*0230*/  LOP3.LUT R41, R14.reuse, 0xc, R3.reuse, 0xfe, !PT ;  /* 0x0000000c0e297812 */ /* 0x140fe400078efe03 */
[----:B------:R-:W-:Y:S01]  /*0240*/  LOP3.LUT R22, R14, 0x10, R3, 0xfe, !PT ;  /* 0x000000100e167812 */ /* 0x000fe200078efe03 */
[----:B------:R-:W-:Y:S01]  /*0250*/  IMAD R15, R15, R6, RZ ;  /* 0x000000060f0f7224 */ /* 0x000fe200078e02ff */
[----:B------:R-:W-:Y:S02]  /*0260*/  IABS R19, R39 ;  /* 0x0000002700137213 */ /* 0x000fe40000000000 */
[----:B------:R-:W-:Y:S01]  /*0270*/  IABS R21, R41 ;  /* 0x0000002900157213 */ /* 0x000fe20000000000 */
[----:B------:R-:W-:Y:S01]  /*0280*/  IMAD.HI.U32 R15, R9, R15, R8 ;  /* 0x0000000f090f7227 */ /* 0x000fe200078e0008 */
[----:B------:R-:W-:-:S02]  /*0290*/  IABS R23, R22 ;  /* 0x0000001600177213 */ /* 0x000fc40000000000 */
[----:B------:R-:W-:Y:S02]  /*02a0*/  LOP3.LUT R24, R14, 0x14, R3, 0xfe, !PT ;  /* 0x000000140e187812 */ /* 0x000fe400078efe03 */
[----:B----4-:R-:W-:Y:S01]  /*02b0*/  SHF.L.U32 R25, R25, 0x5, RZ ;  /* 0x0000000519197819 */ /* 0x010fe200000006ff */
[----:B------:R-:W-:-:S04]  /*02c0*/  IMAD.HI.U32 R11, R15, R13, RZ ;  /* 0x0000000d0f0b7227 */ /* 0x000fc800078e00ff */
[----:B------:R-:W-:-:S04]  /*02d0*/  IMAD.HI.U32 R10, R15, R17, RZ ;  /* 0x000000110f0a7227 */ /* 0x000fc800078e00ff */
[----:B------:R-:W-:Y:S01]  /*02e0*/  IMAD.MOV R0, RZ, RZ, -R11 ;  /* 0x000000ffff007224 */ /* 0x000fe200078e0a0b */
[----:B------:R-:W-:Y:S01]  /*02f0*/  IADD3 R2, -R10, RZ, RZ ;  /* 0x000000ff0a027210 */ /* 0x000fe20007ffe1ff */
[----:B------:R-:W-:-:S04]  /*0300*/  IMAD.HI.U32 R9, R15, R19, RZ ;  /* 0x000000130f097227 */ /* 0x000fc800078e00ff */
[C---:B------:R-:W-:Y:S02]  /*0310*/  IMAD R13, R6.reuse, R0, R13 ;  /* 0x00000000060d7224 */ /* 0x040fe400078e020d */
[----:B------:R-:W-:Y:S01]  /*0320*/  IMAD R17, R6, R2, R17 ;  /* 0x0000000206117224 */ /* 0x000fe200078e0211 */
[----:B------:R-:W-:Y:S01]  /*0330*/  LOP3.LUT R2, R4, 0x1f, RZ, 0xc0, !PT ;  /* 0x0000001f04027812 */ /* 0x000fe200078ec0ff */
[C---:B------:R-:W-:Y:S01]  /*0340*/  IMAD.HI.U32 R8, R15.reuse, R21, RZ ;  /* 0x000000150f087227 */ /* 0x040fe200078e00ff */
[C---:B------:R-:W-:Y:S02]  /*0350*/  ISETP.GT.U32.AND P2, PT, R6.reuse, R13, PT ;  /* 0x0000000d0600720c */ /* 0x040fe40003f44070 */
[----:B------:R-:W-:Y:S01]  /*0360*/  ISETP.GT.U32.AND P4, PT, R6, R17, PT ;  /* 0x000000110600720c */ /* 0x000fe20003f84070 */
[----:B------:R-:W-:Y:S01]  /*0370*/  IMAD.HI.U32 R7, R15, R23, RZ ;  /* 0x000000170f077227 */ /* 0x000fe200078e00ff */
[----:B------:R-:W-:-:S03]  /*0380*/  IADD3 R12, -R8, RZ, RZ ;  /* 0x000000ff080c7210 */ /* 0x000fc60007ffe1ff */
[----:B------:R-:W-:Y:S02]  /*0390*/  IMAD.MOV R0, RZ, RZ, -R9 ;  /* 0x000000ffff007224 */ /* 0x000fe400078e0a09 */
[----:B------:R-:W-:Y:S02]  /*03a0*/  IMAD.MOV R16, RZ, RZ, -R7 ;  /* 0x000000ffff107224 */ /* 0x000fe400078e0a07 */
[----:B------:R-:W-:Y:S01]  /*03b0*/  IMAD R19, R6, R0, R19 ;  /* 0x0000000006137224 */ /* 0x000fe200078e0213 */
[----:B------:R-:W-:Y:S01]  /*03c0*/  LOP3.LUT R0, R14, 0x18, R3, 0xfe, !PT ;  /* 0x000000180e007812 */ /* 0x000fe200078efe03 */
[C---:B------:R-:W-:Y:S01]  /*03d0*/  IMAD R23, R6.reuse, R16, R23 ;  /* 0x0000001006177224 */ /* 0x040fe200078e0217 */
[----:B------:R-:W-:Y:S01]  /*03e0*/  IABS R16, R24 ;  /* 0x0000001800107213 */ /* 0x000fe20000000000 */
[C---:B------:R-:W-:Y:S01]  /*03f0*/  IMAD R21, R6.reuse, R12, R21 ;  /* 0x0000000c06157224 */ /* 0x040fe200078e0215 */
[-C--:B------:R-:W-:Y:S01]  /*0400*/  @!P2 IADD3 R13, R13, -R6.reuse, RZ ;  /* 0x800000060d0da210 */ /* 0x080fe20007ffe0ff */
[----:B------:R-:W-:Y:S01]  /*0410*/  @!P4 IMAD.IADD R17, R17, 0x1, -R6 ;  /* 0x000000011111c824 */ /* 0x000fe200078e0a06 */
[----:B------:R-:W-:Y:S01]  /*0420*/  ISETP.GT.U32.AND P0, PT, R6, R19, PT ;  /* 0x000000130600720c */ /* 0x000fe20003f04070 */
[----:B------:R-:W-:Y:S01]  /*0430*/  IMAD R2, R3, 0x21, R2 ;  /* 0x0000002103027824 */ /* 0x000fe200078e0202 */
[----:B------:R-:W-:Y:S01]  /*0440*/  ISETP.GE.U32.AND P6, PT, R13, R6, PT ;  /* 0x000000060d00720c */ /* 0x000fe20003fc6070 */
[----:B------:R-:W-:Y:S01]  /*0450*/  IMAD.HI.U32 R13, R15, R16, RZ ;  /* 0x000000100f0d7227 */ /* 0x000fe200078e00ff */
[----:B------:R-:W-:-:S02]  /*0460*/  LOP3.LUT R3, R14, 0x1c, R3, 0xfe, !PT ;  /* 0x0000001c0e037812 */ /* 0x000fc400078efe03 */
[----:B------:R-:W-:Y:S02]  /*0470*/  IABS R18, R0 ;  /* 0x0000000000127213 */ /* 0x000fe40000000000 */
[----:B------:R-:W-:Y:S02]  /*0480*/  ISETP.GT.U32.AND P3, PT, R6, R21, PT ;  /* 0x000000150600720c */ /* 0x000fe40003f64070 */
[----:B------:R-:W-:Y:S01]  /*0490*/  ISETP.GE.U32.AND P1, PT, R17, R6, PT ;  /* 0x000000061100720c */ /* 0x000fe20003f26070 */
[----:B------:R-:W-:Y:S01]  /*04a0*/  IMAD.HI.U32 R12, R15, R18, RZ ;  /* 0x000000120f0c7227 */ /* 0x000fe200078e00ff */
[----:B------:R-:W-:Y:S02]  /*04b0*/  IABS R20, R3 ;  /* 0x0000000300147213 */ /* 0x000fe40000000000 */
[----:B------:R-:W-:Y:S01]  /*04c0*/  IADD3 R17, -R13, RZ, RZ ;  /* 0x000000ff0d117210 */ /* 0x000fe20007ffe1ff */
[----:B------:R-:W-:Y:S01]  /*04d0*/  IMAD.MOV R27, RZ, RZ, -R12 ;  /* 0x000000ffff1b7224 */ /* 0x000fe200078e0a0c */
[----:B------:R-:W-:Y:S01]  /*04e0*/  @!P2 IADD3 R11, R11, 0x1, RZ ;  /* 0x000000010b0ba810 */ /* 0x000fe20007ffe0ff */
[----:B------:R-:W-:Y:S01]  /*04f0*/  IMAD.HI.U32 R15, R15, R20, RZ ;  /* 0x000000140f0f7227 */ /* 0x000fe200078e00ff */
[----:B------:R-:W-:-:S02]  /*0500*/  @!P0 IADD3 R19, R19, -R6, RZ ;  /* 0x8000000613138210 */ /* 0x000fc40007ffe0ff */
[C---:B------:R-:W-:Y:S01]  /*0510*/  ISETP.GT.U32.AND P2, PT, R6.reuse, R23, PT ;  /* 0x000000170600720c */ /* 0x040fe20003f44070 */
[C---:B------:R-:W-:Y:S01]  /*0520*/  IMAD R17, R6.reuse, R17, R16 ;  /* 0x0000001106117224 */ /* 0x040fe200078e0210 */
[----:B------:R-:W-:Y:S01]  /*0530*/  @P6 IADD3 R11, R11, 0x1, RZ ;  /* 0x000000010b0b6810 */ /* 0x000fe20007ffe0ff */
[----:B------:R-:W-:Y:S01]  /*0540*/  @!P3 IMAD.IADD R21, R21, 0x1, -R6 ;  /* 0x000000011515b824 */ /* 0x000fe200078e0a06 */
[----:B------:R-:W-:Y:S01]  /*0550*/  ISETP.GE.U32.AND P6, PT, R19, R6, PT ;  /* 0x000000061300720c */ /* 0x000fe20003fc6070 */
[----:B------:R-:W-:Y:S01]  /*0560*/  IMAD R19, R6, R27, R18 ;  /* 0x0000001b06137224 */ /* 0x000fe200078e0212 */
[----:B------:R-:W-:Y:S01]  /*0570*/  @!P4 IADD3 R10, R10, 0x1, RZ ;  /* 0x000000010a0ac810 */ /* 0x000fe20007ffe0ff */
[----:B------:R-:W-:Y:S01]  /*0580*/  @!P5 IMAD.MOV R11, RZ, RZ, -R11 ;  /* 0x000000ffff0bd224 */ /* 0x000fe200078e0a0b */
[----:B------:R-:W-:Y:S02]  /*0590*/  ISETP.GT.U32.AND P4, PT, R6, R17, PT ;  /* 0x000000110600720c */ /* 0x000fe40003f84070 */
[----:B------:R-:W-:-:S02]  /*05a0*/  IADD3 R27, -R15, RZ, RZ ;  /* 0x000000ff0f1b7210 */ /* 0x000fc40007ffe1ff */
[----:B------:R-:W-:Y:S01]  /*05b0*/  @P1 IADD3 R10, R10, 0x1, RZ ;  /* 0x000000010a0a1810 */ /* 0x000fe20007ffe0ff */
[----:B------:R-:W-:Y:S01]  /*05c0*/  @!P2 IMAD.IADD R23, R23, 0x1, -R6 ;  /* 0x000000011717a824 */ /* 0x000fe200078e0a06 */
[----:B------:R-:W-:Y:S01]  /*05d0*/  ISETP.GE.U32.AND P1, PT, R21, R6, PT ;  /* 0x000000061500720c */ /* 0x000fe20003f26070 */
[C---:B------:R-:W-:Y:S01]  /*05e0*/  IMAD R21, R6.reuse, R27, R20 ;  /* 0x0000001b06157224 */ /* 0x040fe200078e0214 */
[----:B------:R-:W-:Y:S02]  /*05f0*/  @!P0 IADD3 R9, R9, 0x1, RZ ;  /* 0x0000000109098810 */ /* 0x000fe40007ffe0ff */
[----:B------:R-:W-:Y:S02]  /*0600*/  ISETP.GT.U32.AND P0, PT, R6, R19, PT ;  /* 0x000000130600720c */ /* 0x000fe40003f04070 */
[----:B------:R-:W-:Y:S01]  /*0610*/  @!P3 IADD3 R8, R8, 0x1, RZ ;  /* 0x000000010808b810 */ /* 0x000fe20007ffe0ff */
[----:B------:R-:W-:Y:S01]  /*0620*/  @!P4 IMAD.IADD R17, R17, 0x1, -R6 ;  /* 0x000000011111c824 */ /* 0x000fe200078e0a06 */
[----:B------:R-:W-:-:S02]  /*0630*/  ISETP.GT.U32.AND P3, PT, R6, R21, PT ;  /* 0x000000150600720c */ /* 0x000fc40003f64070 */
[----:B------:R-:W-:Y:S02]  /*0640*/  @P6 IADD3 R9, R9, 0x1, RZ ;  /* 0x0000000109096810 */ /* 0x000fe40007ffe0ff */
[-C--:B------:R-:W-:Y:S02]  /*0650*/  ISETP.GE.U32.AND P6, PT, R23, R6.reuse, PT ;  /* 0x000000061700720c */ /* 0x080fe40003fc6070 */
[----:B------:R-:W-:Y:S02]  /*0660*/  SHF.L.U32 R16, R4, 0x3, RZ ;  /* 0x0000000304107819 */ /* 0x000fe400000006ff */
[----:B------:R-:W-:Y:S01]  /*0670*/  @P1 IADD3 R8, R8, 0x1, RZ ;  /* 0x0000000108081810 */ /* 0x000fe20007ffe0ff */
[----:B------:R-:W-:Y:S01]  /*0680*/  @!P0 IMAD.IADD R19, R19, 0x1, -R6 ;  /* 0x0000000113138824 */ /* 0x000fe200078e0a06 */
[----:B------:R-:W-:Y:S02]  /*0690*/  LOP3.LUT R16, R16, 0x18, RZ, 0xc0, !PT ;  /* 0x0000001810107812 */ /* 0x000fe400078ec0ff */
[----:B------:R-:W-:-:S02]  /*06a0*/  ISETP.GE.U32.AND P1, PT, R17, R6, PT ;  /* 0x000000061100720c */ /* 0x000fc40003f26070 */
[----:B------:R-:W-:Y:S02]  /*06b0*/  LOP3.LUT R4, R25, 0x1f, R4, 0xf8, !PT ;  /* 0x0000001f19047812 */ /* 0x000fe400078ef804 */
[----:B------:R-:W-:Y:S01]  /*06c0*/  LOP3.LUT R14, R14, R5, RZ, 0xfc, !PT ;  /* 0x000000050e0e7212 */ /* 0x000fe200078efcff */
[----:B------:R-:W-:Y:S01]  /*06d0*/  IMAD R5, R5, 0x21, R16 ;  /* 0x0000002105057824 */ /* 0x000fe200078e0210 */
[----:B------:R-:W-:Y:S02]  /*06e0*/  LOP3.LUT R25, R25, R16, RZ, 0xfc, !PT ;  /* 0x0000001019197212 */ /* 0x000fe400078efcff */
[----:B------:R-:W-:Y:S02]  /*06f0*/  @!P2 IADD3 R7, R7, 0x1, RZ ;  /* 0x000000010707a810 */ /* 0x000fe40007ffe0ff */
[----:B------:R-:W-:Y:S02]  /*0700*/  LOP3.LUT R16, R37, c[0x0][0x1a0], RZ, 0x3c, !PT ;  /* 0x0000680025107a12 */ /* 0x000fe400078e3cff */
[----:B------:R-:W-:-:S02]  /*0710*/  ISETP.GE.U32.AND P2, PT, R19, R6, PT ;  /* 0x000000061300720c */ /* 0x000fc40003f46070 */
[-C--:B------:R-:W-:Y:S02]  /*0720*/  @!P3 IADD3 R21, R21, -R6.reuse, RZ ;  /* 0x800000061515b210 */ /* 0x080fe40007ffe0ff */
[----:B------:R-:W-:Y:S02]  /*0730*/  @P6 IADD3 R7, R7, 0x1, RZ ;  /* 0x0000000107076810 */ /* 0x000fe40007ffe0ff */
[----:B------:R-:W-:Y:S02]  /*0740*/  @!P4 IADD3 R13, R13, 0x1, RZ ;  /* 0x000000010d0dc810 */ /* 0x000fe40007ffe0ff */
[----:B------:R-:W-:Y:S02]  /*0750*/  ISETP.GE.AND P6, PT, R16, RZ, PT ;  /* 0x000000ff1000720c */ /* 0x000fe40003fc6270 */
[----:B------:R-:W-:Y:S02]  /*0760*/  ISETP.GE.U32.AND P4, PT, R21, R6, PT ;  /* 0x000000061500720c */ /* 0x000fe40003f86070 */
[----:B------:R-:W-:-:S02]  /*0770*/  LOP3.LUT R16, R39, c[0x0][0x1a0], RZ, 0x3c, !PT ;  /* 0x0000680027107a12 */ /* 0x000fc400078e3cff */
[----:B------:R-:W-:Y:S02]  /*0780*/  LOP3.LUT R6, R41, c[0x0][0x1a0], RZ, 0x3c, !PT ;  /* 0x0000680029067a12 */ /* 0x000fe400078e3cff */
[----:B------:R-:W-:Y:S02]  /*0790*/  @P1 IADD3 R13, R13, 0x1, RZ ;  /* 0x000000010d0d1810 */ /* 0x000fe40007ffe0ff */
[----:B------:R-:W-:Y:S02]  /*07a0*/  @!P0 IADD3 R12, R12, 0x1, RZ ;  /* 0x000000010c0c8810 */ /* 0x000fe40007ffe0ff */
[----:B------:R-:W-:Y:S02]  /*07b0*/  ISETP.GE.AND P1, PT, R16, RZ, PT ;  /* 0x000000ff1000720c */ /* 0x000fe40003f26270 */
[----:B------:R-:W-:Y:S02]  /*07c0*/  ISETP.GE.AND P0, PT, R6, RZ, PT ;  /* 0x000000ff0600720c */ /* 0x000fe40003f06270 */
[----:B------:R-:W-:-:S02]  /*07d0*/  LOP3.LUT R16, R22, c[0x0][0x1a0], RZ, 0x3c, !PT ;  /* 0x0000680016107a12 */ /* 0x000fc400078e3cff */
[----:B------:R-:W-:Y:S02]  /*07e0*/  LOP3.LUT R6, R24, c[0x0][0x1a0], RZ, 0x3c, !PT ;  /* 0x0000680018067a12 */ /* 0x000fe400078e3cff */
[----:B------:R-:W-:Y:S02]  /*07f0*/  @P2 IADD3 R12, R12, 0x1, RZ ;  /* 0x000000010c0c2810 */ /* 0x000fe40007ffe0ff */
[----:B------:R-:W-:Y:S02]  /*0800*/  @!P3 IADD3 R15, R15, 0x1, RZ ;  /* 0x000000010f0fb810 */ /* 0x000fe40007ffe0ff */
[----:B------:R-:W-:Y:S01]  /*0810*/  ISETP.GE.AND P2, PT, R16, RZ, PT ;  /* 0x000000ff1000720c */ /* 0x000fe20003f46270 */
[----:B------:R-:W-:Y:S01]  /*0820*/  @!P1 IMAD.MOV R9, RZ, RZ, -R9 ;  /* 0x000000ffff099224 */ /* 0x000fe200078e0a09 */
[----:B------:R-:W-:Y:S01]  /*0830*/  ISETP.GE.AND P3, PT, R6, RZ, PT ;  /* 0x000000ff0600720c */ /* 0x000fe20003f66270 */
[----:B------:R-:W-:Y:S01]  /*0840*/  @!P0 IMAD.MOV R8, RZ, RZ, -R8 ;  /* 0x000000ffff088224 */ /* 0x000fe200078e0a08 */
[----:B------:R-:W-:-:S02]  /*0850*/  LOP3.LUT R6, R0, c[0x0][0x1a0], RZ, 0x3c, !PT ;  /* 0x0000680000067a12 */ /* 0x000fc400078e3cff */
[----:B------:R-:W-:Y:S02]  /*0860*/  LOP3.LUT R16, R3, c[0x0][0x1a0], RZ, 0x3c, !PT ;  /* 0x0000680003107a12 */ /* 0x000fe400078e3cff */
[----:B------:R-:W-:Y:S02]  /*0870*/  @P4 IADD3 R15, R15, 0x1, RZ ;  /* 0x000000010f0f4810 */ /* 0x000fe40007ffe0ff */
[----:B------:R-:W-:Y:S02]  /*0880*/  ISETP.GE.AND P4, PT, R6, RZ, PT ;  /* 0x000000ff0600720c */ /* 0x000fe40003f86270 */
[----:B------:R-:W-:Y:S01]  /*0890*/  ISETP.GE.AND P5, PT, R16, RZ, PT ;  /* 0x000000ff1000720c */ /* 0x000fe20003fa6270 */
[----:B------:R-:W-:Y:S01]  /*08a0*/  IMAD R43, R14, 0x140, R25 ;  /* 0x000001400e2b7824 */ /* 0x000fe200078e0219 */
[----:B------:R-:W-:Y:S01]  /*08b0*/  MOV R33, R7 ;  /* 0x0000000700217202 */ /* 0x000fe20000000f00 */
[----:B------:R-:W-:Y:S01]  /*08c0*/  @!P3 IMAD.MOV R13, RZ, RZ, -R13 ;  /* 0x000000ffff0db224 */ /* 0x000fe200078e0a0d */
[----:B------:R-:W-:Y:S01]  /*08d0*/  @!P6 IADD3 R10, -R10, RZ, RZ ;  /* 0x000000ff0a0ae210 */ /* 0x000fe20007ffe1ff */
[----:B------:R-:W-:Y:S01]  /*08e0*/  IMAD.WIDE R16, R25, R44, c[0x0][0x168] ;  /* 0x00005a0019107625 */ /* 0x000fe200078e022c */
[----:B------:R-:W-:-:S02]  /*08f0*/  ISETP.NE.AND P6, PT, RZ, c[0x0][0x1a0], PT ;  /* 0x00006800ff007a0c */ /* 0x000fc40003fc5270 */
[----:B------:R-:W-:Y:S02]  /*0900*/  @!P2 IADD3 R33, -R33, RZ, RZ ;  /* 0x000000ff2121a210 */ /* 0x000fe40007ffe1ff */
[----:B------:R-:W-:Y:S02]  /*0910*/  SEL R19, R36, R11, !P6 ;  /* 0x0000000b24137207 */ /* 0x000fe40007000000 */
[----:B------:R-:W-:Y:S01]  /*0920*/  @!P4 IADD3 R12, -R12, RZ, RZ ;  /* 0x000000ff0c0cc210 */ /* 0x000fe20007ffe1ff */
[----:B------:R-:W-:Y:S01]  /*0930*/  @!P5 IMAD.MOV R15, RZ, RZ, -R15 ;  /* 0x000000ffff0fd224 */ /* 0x000fe200078e0a0f */
[C---:B------:R-:W-:Y:S02]  /*0940*/  SEL R6, R36.reuse, R10, !P6 ;  /* 0x0000000a24067207 */ /* 0x040fe40007000000 */
[C---:B------:R-:W-:Y:S01]  /*0950*/  SEL R7, R36.reuse, R9, !P6 ;  /* 0x0000000924077207 */ /* 0x040fe20007000000 */
[----:B------:R-:W-:Y:S01]  /*0960*/  CS2R R10, SRZ ;  /* 0x00000000000a7805 */ /* 0x000fe2000001ff00 */
[C---:B------:R-:W-:Y:S01]  /*0970*/  SEL R32, R36.reuse, R8, !P6 ;  /* 0x0000000824207207 */ /* 0x040fe20007000000 */
[----:B------:R-:W-:Y:S01]  /*0980*/  IMAD.MOV R8, RZ, RZ, -R6 ;  /* 0x000000ffff087224 */ /* 0x000fe200078e0a06 */
[----:B------:R-:W-:-:S02]  /*0990*/  SEL R33, R36, R33, !P6 ;  /* 0x0000002124217207 */ /* 0x000fc40007000000 */
[C---:B------:R-:W-:Y:S02]  /*09a0*/  SEL R34, R36.reuse, R13, !P6 ;  /* 0x0000000d24227207 */ /* 0x040fe40007000000 */
[C---:B------:R-:W-:Y:S01]  /*09b0*/  SEL R35, R36.reuse, R12, !P6 ;  /* 0x0000000c24237207 */ /* 0x040fe20007000000 */
[----:B------:R-:W-:Y:S01]  /*09c0*/  IMAD.MOV R12, RZ, RZ, -R7 ;  /* 0x000000ffff0c7224 */ /* 0x000fe200078e0a07 */
[----:B------:R-:W-:Y:S02]  /*09d0*/  SEL R36, R36, R15, !P6 ;  /* 0x0000000f24247207 */ /* 0x000fe40007000000 */
[----:B------:R-:W-:Y:S02]  /*09e0*/  ISETP.GE.AND P5, PT, R14, c[0x0][0x1ac], PT ;  /* 0x00006b000e007a0c */ /* 0x000fe40003fa6270 */
[----:B------:R-:W-:Y:S02]  /*09f0*/  IADD3 R9, -R19, RZ, RZ ;  /* 0x000000ff13097210 */ /* 0x000fe40007ffe1ff */
[----:B------:R-:W-:-:S02]  /*0a00*/  ISETP.GE.AND P6, PT, R25, 0x140, PT ;  /* 0x000001401900780c */ /* 0x000fc40003fc6270 */
[----:B------:R-:W-:Y:S01]  /*0a10*/  ISETP.GE.AND P1, PT, R4, 0x140, PT ;  /* 0x000001400400780c */ /* 0x000fe20003f26270 */
[----:B------:R-:W-:Y:S01]  /*0a20*/  IMAD R13, R9, c[0x0][0x1a0], R42 ;  /* 0x00006800090d7a24 */ /* 0x000fe200078e022a */
[----:B------:R-:W-:Y:S02]  /*0a30*/  ISETP.LT.AND P5, PT, R25, 0x140, !P5 ;  /* 0x000001401900780c */ /* 0x000fe40006fa1270 */
[----:B------:R-:W-:Y:S01]  /*0a40*/  ISETP.LT.AND P0, PT, R37, c[0x0][0x1ac], !P1 ;  /* 0x00006b0025007a0c */ /* 0x000fe20004f01270 */
[----:B------:R-:W-:Y:S01]  /*0a50*/  IMAD R37, R8, c[0x0][0x1a0], R37 ;  /* 0x0000680008257a24 */ /* 0x000fe200078e0225 */
[----:B------:R-:W-:Y:S01]  /*0a60*/  ISETP.LT.AND P4, PT, R39, c[0x0][0x1ac], !P1 ;  /* 0x00006b0027007a0c */ /* 0x000fe20004f81270 */
[----:B------:R-:W-:Y:S01]  /*0a70*/  CS2R R8, SRZ ;  /* 0x0000000000087805 */ /* 0x000fe2000001ff00 */
[----:B------:R-:W-:Y:S01]  /*0a80*/  IADD3 R18, -R32, RZ, RZ ;  /* 0x000000ff20127210 */ /* 0x000fe20007ffe1ff */
[----:B------:R-:W-:Y:S01]  /*0a90*/  IMAD R38, R4, UR6, R13 ;  /* 0x0000000604267c24 */ /* 0x000fe2000f8e020d */
[----:B------:R-:W-:Y:S01]  /*0aa0*/  CS2R R14, SRZ ;  /* 0x00000000000e7805 */ /* 0x000fe2000001ff00 */
[----:B------:R-:W-:-:S02]  /*0ab0*/  IMAD R39, R12, c[0x0][0x1a0], R39 ;  /* 0x000068000c277a24 */ /* 0x000fc400078e0227 */
[----:B------:R-:W-:Y:S01]  /*0ac0*/  CS2R R12, SRZ ;  /* 0x00000000000c7805 */ /* 0x000fe2000001ff00 */
[-C--:B------:R-:W-:Y:S01]  /*0ad0*/  IMAD.WIDE R26, R43, R44.reuse, c[0x0][0x160] ;  /* 0x000058002b1a7625 */ /* 0x080fe200078e022c */
[----:B------:R-:W-:Y:S01]  /*0ae0*/  ISETP.LT.AND P3, PT, R41, c[0x0][0x1ac], !P1 ;  /* 0x00006b0029007a0c */ /* 0x000fe20004f61270 */
[----:B------:R0:W2:Y:S02]  /*0af0*/  @!P6 LDG.E.EL.128 R8, [R16.64] ;  /* 0x000000041008e981 */ /* 0x0000a4000c2e1d00 */
[----:B------:R-:W-:Y:S02]  /*0b00*/  IMAD R38, R19, UR7, R38 ;  /* 0x0000000713267c24 */ /* 0x000fe4000f8e0226 */
[----:B------:R-:W-:Y:S01]  /*0b10*/  IMAD R41, R18, c[0x0][0x1a0], R41 ;  /* 0x0000680012297a24 */ /* 0x000fe200078e0229 */
[----:B------:R-:W3:Y:S01]  /*0b20*/  @P5 LDG.E.EL.128 R12, [R26.64] ;  /* 0x000000041a0c5981 */ /* 0x000ee2000c2e1d00 */
[----:B------:R-:W-:Y:S01]  /*0b30*/  CS2R R18, SRZ ;  /* 0x0000000000127805 */ /* 0x000fe2000001ff00 */
[----:B------:R-:W-:Y:S01]  /*0b40*/  IMAD.WIDE R20, R43, R44, c[0x0][0x170] ;  /* 0x00005c002b147625 */ /* 0x000fe200078e022c */
[----:B0-----:R-:W-:-:S06]  /*0b50*/  CS2R R16, SRZ ;  /* 0x0000000000107805 */ /* 0x001fcc000001ff00 */
[----:B------:R-:W4:Y:S01]  /*0b60*/  @P5 LDG.E.EL.128 R16, [R20.64] ;  /* 0x0000000414105981 */ /* 0x000f22000c2e1d00 */
[----:B------:R-:W-:Y:S02]  /*0b70*/  ISETP.LT.AND P2, PT, R22, c[0x0][0x1ac], !P1 ;  /* 0x00006b0016007a0c */ /* 0x000fe40004f41270 */
[----:B------:R-:W-:Y:S01]  /*0b80*/  IADD3 R45, -R34, RZ, RZ ;  /* 0x000000ff222d7210 */ /* 0x000fe20007ffe1ff */
[----:B------:R-:W-:-:S04]  /*0b90*/  IMAD.WIDE R46, R43, R44, c[0x0][0x178] ;  /* 0x00005e002b2e7625 */ /* 0x000fc800078e022c */
[----:B------:R-:W-:Y:S01]  /*0ba0*/  IMAD R45, R45, c[0x0][0x1a0], R24 ;  /* 0x000068002d2d7a24 */ /* 0x000fe200078e0218 */
[----:B------:R-:W-:Y:S01]  /*0bb0*/  CS2R R30, SRZ ;  /* 0x00000000001e7805 */ /* 0x000fe2000001ff00 */
[----:B--2---:R-:W-:Y:S02]  /*0bc0*/  HADD2.F32 R28, -RZ, R8.H0_H0 ;  /* 0x20000008ff1c7230 */ /* 0x004fe40000004100 */
[----:B---3--:R-:W-:-:S05]  /*0bd0*/  HADD2.F32 R23, -RZ, R12.H0_H0 ;  /* 0x2000000cff177230 */ /* 0x008fca0000004100 */
[----:B------:R-:W-:Y:S01]  /*0be0*/  FADD R23, R23, R28 ;  /* 0x0000001c17177221 */ /* 0x000fe20000000000 */
[----:B----4-:R-:W-:Y:S02]  /*0bf0*/  HADD2.F32 R40, -RZ, R16.H0_H0 ;  /* 0x20000010ff287230 */ /* 0x010fe40000004100 */
[----:B------:R-:W-:-:S03]  /*0c00*/  HADD2.F32 R12, -RZ, R12.H1_H1 ;  /* 0x3000000cff0c7230 */ /* 0x000fc60000004100 */
[----:B------:R-:W-:Y:S01]  /*0c10*/  FFMA R40, R40, 0.125, R23 ;  /* 0x3e00000028287823 */ /* 0x000fe20000000017 */
[----:B------:R-:W-:Y:S02]  /*0c20*/  HADD2.F32 R23, -RZ, R8.H1_H1 ;  /* 0x30000008ff177230 */ /* 0x000fe40000004100 */
[----:B------:R-:W-:-:S03]  /*0c30*/  HADD2.F32 R8, -RZ, R13.H0_H0 ;  /* 0x2000000dff087230 */ /* 0x000fc60000004100 */
[----:B------:R-:W-:Y:S01]  /*0c40*/  FADD R23, R12, R23 ;  /* 0x000000170c177221 */ /* 0x000fe20000000000 */
[----:B------:R-:W-:Y:S02]  /*0c50*/  HADD2.F32 R12, -RZ, R16.H1_H1 ;  /* 0x30000010ff0c7230 */ /* 0x000fe40000004100 */
[----:B------:R-:W-:Y:S02]  /*0c60*/  HADD2.F32 R16, -RZ, R9.H1_H1 ;  /* 0x30000009ff107230 */ /* 0x000fe40000004100 */
[----:B------:R-:W-:Y:S02]  /*0c70*/  HADD2.F32 R13, -RZ, R13.H1_H1 ;  /* 0x3000000dff0d7230 */ /* 0x000fe40000004100 */
[----:B------:R-:W-:-:S03]  /*0c80*/  HADD2.F32 R21, -RZ, R9.H0_H0 ;  /* 0x20000009ff157230 */ /* 0x000fc60000004100 */
[----:B------:R-:W-:Y:S01]  /*0c90*/  FADD R9, R13, R16 ;  /* 0x000000100d097221 */ /* 0x000fe20000000000 */
[----:B------:R-:W-:Y:S01]  /*0ca0*/  HADD2.F32 R13, -RZ, R17.H0_H0 ;  /* 0x20000011ff0d7230 */ /* 0x000fe20000004100 */
[----:B------:R-:W-:Y:S01]  /*0cb0*/  FADD R8, R8, R21 ;  /* 0x0000001508087221 */ /* 0x000fe20000000000 */
[----:B------:R-:W-:Y:S01]  /*0cc0*/  FFMA R12, R12, 0.125, R23 ;  /* 0x3e0000000c0c7823 */ /* 0x000fe20000000017 */
[----:B------:R-:W-:Y:S02]  /*0cd0*/  HADD2.F32 R23, -RZ, R10.H1_H1 ;  /* 0x3000000aff177230 */ /* 0x000fe40000004100 */
[----:B------:R-:W-:Y:S01]  /*0ce0*/  FFMA R13, R13, 0.125, R8 ;  /* 0x3e0000000d0d7823 */ /* 0x000fe20000000008 */
[--C-:B------:R-:W-:Y:S02]  /*0cf0*/  HADD2.F32 R8, -RZ, R14.reuse.H0_H0 ;  /* 0x2000000eff087230 */ /* 0x100fe40000004100 */
[----:B------:R-:W-:Y:S02]  /*0d00*/  HADD2.F32 R14, -RZ, R14.H1_H1 ;  /* 0x3000000eff0e7230 */ /* 0x000fe40000004100 */
[----:B------:R-:W-:-:S02]  /*0d10*/  HADD2.F32 R21, -RZ, R10.H0_H0 ;  /* 0x2000000aff157230 */ /* 0x000fc40000004100 */
[----:B------:R-:W-:Y:S01]  /*0d20*/  HADD2.F32 R16, -RZ, R17.H1_H1 ;  /* 0x30000011ff107230 */ /* 0x000fe20000004100 */
[----:B------:R-:W-:Y:S01]  /*0d30*/  FADD R27, R14, R23 ;  /* 0x000000170e1b7221 */ /* 0x000fe20000000000 */
[----:B------:R-:W-:Y:S01]  /*0d40*/  HADD2.F32 R14, -RZ, R18.H0_H0 ;  /* 0x20000012ff0e7230 */ /* 0x000fe20000004100 */
[----:B------:R-:W-:Y:S01]  /*0d50*/  FADD R21, R8, R21 ;  /* 0x0000001508157221 */ /* 0x000fe20000000000 */
[----:B------:R-:W-:Y:S01]  /*0d60*/  IMAD.MOV R17, RZ, RZ, -R33 ;  /* 0x000000ffff117224 */ /* 0x000fe200078e0a21 */
[----:B------:R-:W-:Y:S02]  /*0d70*/  FFMA R16, R16, 0.125, R9 ;  /* 0x3e00000010107823 */ /* 0x000fe40000000009 */
[----:B------:R-:W-:Y:S01]  /*0d80*/  FFMA R14, R14, 0.125, R21 ;  /* 0x3e0000000e0e7823 */ /* 0x000fe20000000015 */
[----:B------:R-:W-:Y:S01]  /*0d90*/  IMAD R17, R17, c[0x0][0x1a0], R22 ;  /* 0x0000680011117a24 */ /* 0x000fe200078e0216 */
[----:B------:R-:W-:Y:S01]  /*0da0*/  CS2R R20, SRZ ;  /* 0x0000000000147805 */ /* 0x000fe2000001ff00 */
[----:B------:R-:W-:Y:S01]  /*0db0*/  CS2R R22, SRZ ;  /* 0x0000000000167805 */ /* 0x000fe2000001ff00 */
[----:B------:R-:W-:-:S04]  /*0dc0*/  IMAD.WIDE R8, R25, R44, c[0x0][0x180] ;  /* 0x0000600019087625 */ /* 0x000fc800078e022c */
[----:B------:R-:W-:Y:S01]  /*0dd0*/  HADD2.F32 R18, -RZ, R18.H1_H1 ;  /* 0x30000012ff127230 */ /* 0x000fe20000004100 */
[----:B------:R0:W2:Y:S01]  /*0de0*/  @!P6 LDG.E.EL.128 R20, [R8.64] ;  /* 0x000000040814e981 */ /* 0x0000a2000c2e1d00 */
[----:B------:R-:W-:Y:S02]  /*0df0*/  ISETP.LT.AND P6, PT, R24, c[0x0][0x1ac], !P1 ;  /* 0x00006b0018007a0c */ /* 0x000fe40004fc1270 */
[----:B------:R-:W-:Y:S01]  /*0e00*/  CS2R R24, SRZ ;  /* 0x0000000000187805 */ /* 0x000fe2000001ff00 */
[----:B------:R-:W-:Y:S02]  /*0e10*/  FFMA R18, R18, 0.125, R27 ;  /* 0x3e00000012127823 */ /* 0x000fe4000000001b */
[----:B------:R-:W-:Y:S01]  /*0e20*/  CS2R R26, SRZ ;  /* 0x00000000001a7805 */ /* 0x000fe2000001ff00 */
[----:B------:R-:W-:-:S05]  /*0e30*/  CS2R R28, SRZ ;  /* 0x00000000001c7805 */ /* 0x000fca000001ff00 */
[----:B------:R-:W3:Y:S01]  /*0e40*/  @P5 LDG.E.EL.128 R24, [R46.64] ;  /* 0x000000042e185981 */ /* 0x000ee2000c2e1d00 */
[----:B0-----:R-:W-:-:S05]  /*0e50*/  IMAD.WIDE R8, R43, R44, c[0x0][0x188] ;  /* 0x000062002b087625 */ /* 0x001fca00078e022c */
[----:B------:R2:W4:Y:S02]  /*0e60*/  @P5 LDG.E.EL.128 R28, [R8.64] ;  /* 0x00000004081c5981 */ /* 0x000524000c2e1d00 */
[----:B--2---:R-:W-:Y:S02]  /*0e70*/  HADD2.F32 R9, -RZ, R21.H0_H0 ;  /* 0x20000015ff097230 */ /* 0x004fe40000004100 */
[----:B------:R-:W-:Y:S02]  /*0e80*/  HADD2.F32 R49, -RZ, R20.H0_H0 ;  /* 0x20000014ff317230 */ /* 0x000fe40000004100 */
[--C-:B---3--:R-:W-:Y:S02]  /*0e90*/  HADD2.F32 R8, -RZ, R25.reuse.H0_H0 ;  /* 0x20000019ff087230 */ /* 0x108fe40000004100 */
[----:B------:R-:W-:-:S03]  /*0ea0*/  HADD2.F32 R25, -RZ, R25.H1_H1 ;  /* 0x30000019ff197230 */ /* 0x000fc60000004100 */
[----:B------:R-:W-:Y:S01]  /*0eb0*/  FADD R9, R8, R9 ;  /* 0x0000000908097221 */ /* 0x000fe20000000000 */
[----:B------:R-:W-:Y:S02]  /*0ec0*/  HADD2.F32 R8, -RZ, R21.H1_H1 ;  /* 0x30000015ff087230 */ /* 0x000fe40000004100 */
[----:B------:R-:W-:Y:S02]  /*0ed0*/  HADD2.F32 R47, -RZ, R20.H1_H1 ;  /* 0x30000014ff2f7230 */ /* 0x000fe40000004100 */
[--C-:B----4-:R-:W-:Y:S01]  /*0ee0*/  HADD2.F32 R20, -RZ, R29.reuse.H0_H0 ;  /* 0x2000001dff147230 */ /* 0x110fe20000004100 */
[----:B------:R-:W-:Y:S01]  /*0ef0*/  FADD R8, R25, R8 ;  /* 0x0000000819087221 */ /* 0x000fe20000000000 */
[----:B------:R-:W-:-:S03]  /*0f00*/  HADD2.F32 R21, -RZ, R29.H1_H1 ;  /* 0x3000001dff157230 */ /* 0x000fc60000004100 */
[----:B------:R-:W-:Y:S01]  /*0f10*/  FFMA R20, R20, 0.125, R9 ;  /* 0x3e00000014147823 */ /* 0x000fe20000000009 */
[----:B------:R-:W-:Y:S01]  /*0f20*/  HADD2.F32 R9, -RZ, R22.H0_H0 ;  /* 0x20000016ff097230 */ /* 0x000fe20000004100 */
[----:B------:R-:W-:Y:S01]  /*0f30*/  FFMA R21, R21, 0.125, R8 ;  /* 0x3e00000015157823 */ /* 0x000fe20000000008 */
[--C-:B------:R-:W-:Y:S02]  /*0f40*/  HADD2.F32 R8, -RZ, R26.reuse.H0_H0 ;  /* 0x2000001aff087230 */ /* 0x100fe40000004100 */
[----:B------:R-:W-:-:S03]  /*0f50*/  HADD2.F32 R26, -RZ, R26.H1_H1 ;  /* 0x3000001aff1a7230 */ /* 0x000fc60000004100 */
[----:B------:R-:W-:Y:S01]  /*0f60*/  FADD R8, R8, R9 ;  /* 0x0000000908087221 */ /* 0x000fe20000000000 */
[----:B------:R-:W-:Y:S02]  /*0f70*/  HADD2.F32 R9, -RZ, R22.H1_H1 ;  /* 0x30000016ff097230 */ /* 0x000fe40000004100 */
[--C-:B------:R-:W-:Y:S02]  /*0f80*/  HADD2.F32 R25, -RZ, R30.reuse.H0_H0 ;  /* 0x2000001eff197230 */ /* 0x100fe40000004100 */
[----:B------:R-:W-:Y:S01]  /*0f90*/  HADD2.F32 R22, -RZ, R30.H1_H1 ;  /* 0x3000001eff167230 */ /* 0x000fe20000004100 */
[----:B------:R-:W-:Y:S02]  /*0fa0*/  FADD R9, R26, R9 ;  /* 0x000000091a097221 */ /* 0x000fe40000000000 */
[----:B------:R-:W-:Y:S01]  /*0fb0*/  FFMA R25, R25, 0.125, R8 ;  /* 0x3e00000019197823 */ /* 0x000fe20000000008 */
[----:B------:R-:W-:Y:S01]  /*0fc0*/  HADD2.F32 R8, -RZ, R15.H0_H0 ;  /* 0x2000000fff087230 */ /* 0x000fe20000004100 */
[----:B------:R-:W-:Y:S01]  /*0fd0*/  FFMA R22, R22, 0.125, R9 ;  /* 0x3e00000016167823 */ /* 0x000fe20000000009 */
[----:B------:R-:W-:-:S02]  /*0fe0*/  HADD2.F32 R9, -RZ, R11.H0_H0 ;  /* 0x2000000bff097230 */ /* 0x000fc40000004100 */
        /* <DEDUP_REMOVED lines=10> */
[----:B------:R-:W-:-:S03]  /*1090*/  HADD2.F32 R15, -RZ, R31.H0_H0 ;  /* 0x2000001fff0f7230 */ /* 0x000fc60000004100 */
[----:B------:R-:W-:Y:S01]  /*10a0*/  FADD R8, R8, R9 ;  /* 0x0000000908087221 */ /* 0x000fe20000000000 */
[----:B------:R-:W-:Y:S02]  /*10b0*/  HADD2.F32 R10, -RZ, R24.H0_H0 ;  /* 0x20000018ff0a7230 */ /* 0x000fe40000004100 */
[----:B------:R-:W-:Y:S01]  /*10c0*/  HADD2.F32 R27, -RZ, R27.H1_H1 ;  /* 0x3000001bff1b7230 */ /* 0x000fe20000004100 */
[----:B------:R-:W-:Y:S01]  /*10d0*/  FFMA R15, R15, 0.125, R8 ;  /* 0x3e0000000f0f7823 */ /* 0x000fe20000000008 */
[----:B------:R-:W-:Y:S01]  /*10e0*/  HADD2.F32 R8, -RZ, R23.H1_H1 ;  /* 0x30000017ff087230 */ /* 0x000fe20000004100 */
[----:B------:R-:W-:Y:S01]  /*10f0*/  FADD R49, R10, R49 ;  /* 0x000000310a317221 */ /* 0x000fe20000000000 */
[----:B------:R-:W-:Y:S02]  /*1100*/  HADD2.F32 R10, -RZ, R28.H0_H0 ;  /* 0x2000001cff0a7230 */ /* 0x000fe40000004100 */
[----:B------:R-:W-:Y:S01]  /*1110*/  HADD2.F32 R24, -RZ, R24.H1_H1 ;  /* 0x30000018ff187230 */ /* 0x000fe20000004100 */
[----:B------:R-:W-:Y:S01]  /*1120*/  FADD R8, R27, R8 ;  /* 0x000000081b087221 */ /* 0x000fe20000000000 */
[----:B------:R-:W-:Y:S01]  /*1130*/  HADD2.F32 R23, -RZ, R31.H1_H1 ;  /* 0x3000001fff177230 */ /* 0x000fe20000004100 */
[----:B------:R-:W-:-:S02]  /*1140*/  FFMA R46, R10, 0.125, R49 ;  /* 0x3e0000000a2e7823 */ /* 0x000fc40000000031 */
[----:B------:R-:W-:Y:S01]  /*1150*/  FADD R47, R24, R47 ;  /* 0x0000002f182f7221 */ /* 0x000fe20000000000 */
[----:B------:R-:W-:Y:S01]  /*1160*/  HADD2.F32 R24, -RZ, R28.H1_H1 ;  /* 0x3000001cff187230 */ /* 0x000fe20000004100 */
[----:B------:R-:W-:Y:S01]  /*1170*/  FFMA R23, R23, 0.125, R8 ;  /* 0x3e00000017177823 */ /* 0x000fe20000000008 */
[----:B------:R-:W-:Y:S01]  /*1180*/  CS2R R10, SRZ ;  /* 0x00000000000a7805 */ /* 0x000fe2000001ff00 */
[----:B------:R-:W-:Y:S01]  /*1190*/  CS2R R8, SRZ ;  /* 0x0000000000087805 */ /* 0x000fe2000001ff00 */
[----:B------:R-:W-:-:S05]  /*11a0*/  IMAD.WIDE R28, R43, R44, c[0x0][0x190] ;  /* 0x000064002b1c7625 */ /* 0x000fca00078e022c */
[----:B------:R-:W2:Y:S01]  /*11b0*/  @P5 LDG.E.EL.128 R8, [R28.64] ;  /* 0x000000041c085981 */ /* 0x000ea2000c2e1d00 */
[----:B------:R-:W-:Y:S01]  /*11c0*/  FFMA R24, R24, 0.125, R47 ;  /* 0x3e00000018187823 */ /* 0x000fe2000000002f */
[----:B------:R-:W-:Y:S01]  /*11d0*/  IMAD.SHL.U32 R5, R5, 0x2, RZ ;  /* 0x0000000205057824 */ /* 0x000fe200078e00ff */
[----:B------:R-:W-:Y:S02]  /*11e0*/  SHF.L.U32 R2, R2, 0x1, RZ ;  /* 0x0000000102027819 */ /* 0x000fe400000006ff */
[----:B------:R-:W-:Y:S01]  /*11f0*/  ISETP.LT.AND P5, PT, R42, c[0x0][0x1ac], !P1 ;  /* 0x00006b002a007a0c */ /* 0x000fe20004fa1270 */
[C---:B------:R-:W-:Y:S02]  /*1200*/  IMAD R37, R4.reuse, UR6, R37 ;  /* 0x0000000604257c24 */ /* 0x040fe4000f8e0225 */
[C---:B------:R-:W-:Y:S02]  /*1210*/  IMAD R41, R4.reuse, UR6, R41 ;  /* 0x0000000604297c24 */ /* 0x040fe4000f8e0229 */
[----:B------:R-:W-:-:S02]  /*1220*/  IMAD R45, R4, UR6, R45 ;  /* 0x00000006042d7c24 */ /* 0x000fc4000f8e022d */
[----:B------:R-:W-:Y:S02]  /*1230*/  IMAD R32, R32, UR7, R41 ;  /* 0x0000000720207c24 */ /* 0x000fe4000f8e0229 */
[----:B--2---:R-:W-:-:S05]  /*1240*/  HADD2.F32 R27, -RZ, R8.H0_H0 ;  /* 0x20000008ff1b7230 */ /* 0x004fca0000004100 */
[----:B------:R-:W-:Y:S01]  /*1250*/  FADD R31, R27, R46 ;  /* 0x0000002e1b1f7221 */ /* 0x000fe20000000000 */
[----:B------:R-:W-:-:S05]  /*1260*/  HADD2.F32 R27, -RZ, R8.H1_H1 ;  /* 0x30000008ff1b7230 */ /* 0x000fca0000004100 */
[----:B------:R-:W-:Y:S01]  /*1270*/  FADD R27, R27, R24 ;  /* 0x000000181b1b7221 */ /* 0x000fe20000000000 */
[----:B------:R-:W-:-:S03]  /*1280*/  FADD R31, R40, R31 ;  /* 0x0000001f281f7221 */ /* 0x000fc60000000000 */
[----:B------:R-:W-:Y:S01]  /*1290*/  FADD R12, R12, R27 ;  /* 0x0000001b0c0c7221 */ /* 0x000fe20000000000 */
[----:B------:R-:W-:-:S04]  /*12a0*/  HADD2.F32 R8, -RZ, R9.H1_H1 ;  /* 0x30000009ff087230 */ /* 0x000fc80000004100 */
[----:B------:R-:W-:Y:S01]  /*12b0*/  F2FP.F16.F32.PACK_AB R12, R12, R31 ;  /* 0x0000001f0c0c723e */ /* 0x000fe200000000ff */
[----:B------:R-:W-:Y:S01]  /*12c0*/  HADD2.F32 R27, -RZ, R9.H0_H0 ;  /* 0x20000009ff1b7230 */ /* 0x000fe20000004100 */
[----:B------:R-:W-:Y:S01]  /*12d0*/  FADD R21, R8, R21 ;  /* 0x0000001508157221 */ /* 0x000fe20000000000 */
[--C-:B------:R-:W-:Y:S01]  /*12e0*/  HADD2.F32 R8, -RZ, R10.reuse.H0_H0 ;  /* 0x2000000aff087230 */ /* 0x100fe20000004100 */
[----:B------:R-:W-:Y:S01]  /*12f0*/  PRMT R24, R12, 0x7632, R24 ;  /* 0x000076320c187816 */ /* 0x000fe20000000018 */
[----:B------:R0:W-:Y:S01]  /*1300*/  STS.U16 [R5], R12 ;  /* 0x0000000c05007388 */ /* 0x0001e20000000400 */
[----:B------:R-:W-:Y:S02]  /*1310*/  HADD2.F32 R9, -RZ, R10.H1_H1 ;  /* 0x3000000aff097230 */ /* 0x000fe40000004100 */
[--C-:B------:R-:W-:Y:S01]  /*1320*/  HADD2.F32 R10, -RZ, R11.reuse.H0_H0 ;  /* 0x2000000bff0a7230 */ /* 0x100fe20000004100 */
[----:B------:R-:W-:Y:S01]  /*1330*/  FADD R20, R27, R20 ;  /* 0x000000141b147221 */ /* 0x000fe20000000000 */
[----:B------:R-:W-:Y:S01]  /*1340*/  FADD R25, R8, R25 ;  /* 0x0000001908197221 */ /* 0x000fe20000000000 */
[----:B0-----:R-:W-:Y:S01]  /*1350*/  HADD2.F32 R12, -RZ, R11.H1_H1 ;  /* 0x3000000bff0c7230 */ /* 0x001fe20000004100 */
[----:B------:R-:W-:Y:S01]  /*1360*/  FADD R9, R9, R22 ;  /* 0x0000001609097221 */ /* 0x000fe20000000000 */
[----:B------:R-:W-:-:S03]  /*1370*/  FADD R15, R10, R15 ;  /* 0x0000000f0a0f7221 */ /* 0x000fc60000000000 */
[----:B------:R-:W-:Y:S01]  /*1380*/  FADD R12, R12, R23 ;  /* 0x000000170c0c7221 */ /* 0x000fe20000000000 */
[----:B------:R-:W-:Y:S01]  /*1390*/  FADD R13, R13, R20 ;  /* 0x000000140d0d7221 */ /* 0x000fe20000000000 */
[----:B------:R-:W-:Y:S01]  /*13a0*/  FADD R16, R16, R21 ;  /* 0x0000001510107221 */ /* 0x000fe20000000000 */
[----:B------:R-:W-:Y:S01]  /*13b0*/  FADD R14, R14, R25 ;  /* 0x000000190e0e7221 */ /* 0x000fe20000000000 */
[----:B------:R-:W-:Y:S01]  /*13c0*/  FADD R9, R18, R9 ;  /* 0x0000000912097221 */ /* 0x000fe20000000000 */
[----:B------:R-:W-:Y:S01]  /*13d0*/  FADD R15, R26, R15 ;  /* 0x0000000f1a0f7221 */ /* 0x000fe20000000000 */
[----:B------:R-:W-:Y:S01]  /*13e0*/  FADD R12, R19, R12 ;  /* 0x0000000c130c7221 */ /* 0x000fe20000000000 */
[----:B------:R-:W-:Y:S02]  /*13f0*/  F2FP.F16.F32.PACK_AB R13, R16, R13 ;  /* 0x0000000d100d723e */ /* 0x000fe400000000ff */
[----:B------:R-:W-:Y:S02]  /*1400*/  F2FP.F16.F32.PACK_AB R9, R9, R14 ;  /* 0x0000000e0909723e */ /* 0x000fe400000000ff */
[----:B------:R-:W-:-:S02]  /*1410*/  F2FP.F16.F32.PACK_AB R12, R12, R15 ;  /* 0x0000000f0c0c723e */ /* 0x000fc400000000ff */
[----:B------:R-:W-:Y:S02]  /*1420*/  PRMT R8, R13, 0x7632, R8 ;  /* 0x000076320d087816 */ /* 0x000fe40000000008 */
[C---:B------:R-:W-:Y:S02]  /*1430*/  PRMT R11, R9.reuse, 0x7610, R11 ;  /* 0x00007610090b7816 */ /* 0x040fe4000000000b */
[----:B------:R-:W-:Y:S02]  /*1440*/  PRMT R14, R9, 0x7632, R14 ;  /* 0x00007632090e7816 */ /* 0x000fe4000000000e */
[----:B------:R-:W-:Y:S01]  /*1450*/  PRMT R16, R12, 0x7632, R16 ;  /* 0x000076320c107816 */ /* 0x000fe20000000010 */
[----:B------:R-:W-:Y:S04]  /*1460*/  STS.U16 [R5+0x2], R24 ;  /* 0x0000021805007388 */ /* 0x000fe80000000400 */
[----:B------:R-:W-:Y:S04]  /*1470*/  STS.U16 [R5+0x4], R13 ;  /* 0x0000040d05007388 */ /* 0x000fe80000000400 */
[----:B------:R-:W-:Y:S04]  /*1480*/  STS.U16 [R5+0x6], R8 ;  /* 0x0000060805007388 */ /* 0x000fe80000000400 */
[----:B------:R-:W-:Y:S04]  /*1490*/  STS.U16 [R5+0x8], R11 ;  /* 0x0000080b05007388 */ /* 0x000fe80000000400 */
[----:B------:R-:W-:Y:S04]  /*14a0*/  STS.U16 [R5+0xa], R14 ;  /* 0x00000a0e05007388 */ /* 0x000fe80000000400 */
[----:B------:R-:W-:Y:S04]  /*14b0*/  STS.U16 [R5+0xc], R12 ;  /* 0x00000c0c05007388 */ /* 0x000fe80000000400 */
[----:B------:R-:W-:Y:S04]  /*14c0*/  STS.U16 [R5+0xe], R16 ;  /* 0x00000e1005007388 */ /* 0x000fe80000000400 */
[----:B------:R-:W-:Y:S06]  /*14d0*/  BAR.SYNC 0x0 ;  /* 0x0000000000007b1d */ /* 0x000fec0000000000 */
[----:B------:R-:W0:Y:S01]  /*14e0*/  LDS.U16 R13, [R2] ;  /* 0x00000000020d7984 */ /* 0x000e220000000400 */
[----:B------:R-:W-:Y:S01]  /*14f0*/  IMAD.MOV.U32 R9, RZ, RZ, 0x2 ;  /* 0x00000002ff097424 */ /* 0x000fe200078e00ff */
[----:B------:R-:W-:-:S02]  /*1500*/  IADD3 R15, -R35, RZ, RZ ;  /* 0x000000ff230f7210 */ /* 0x000fc40007ffe1ff */
[----:B------:R-:W-:Y:S01]  /*1510*/  LDS.U16 R19, [R2+0x210] ;  /* 0x0002100002137984 */ /* 0x000fe20000000400 */
[----:B------:R-:W-:-:S03]  /*1520*/  IMAD.WIDE R10, R38, R9, c[0x0][0x198] ;  /* 0x00006600260a7625 */ /* 0x000fc600078e0209 */
[----:B------:R-:W-:Y:S01]  /*1530*/  LDS.U16 R21, [R2+0x318] ;  /* 0x0003180002157984 */ /* 0x000fe20000000400 */
[----:B------:R-:W-:-:S03]  /*1540*/  IMAD R15, R15, c[0x0][0x1a0], R0 ;  /* 0x000068000f0f7a24 */ /* 0x000fc600078e0200 */
[----:B------:R-:W-:Y:S04]  /*1550*/  LDS.U16 R23, [R2+0x420] ;  /* 0x0004200002177984 */ /* 0x000fe80000000400 */
[----:B------:R-:W-:Y:S04]  /*1560*/  LDS.U16 R25, [R2+0x528] ;  /* 0x0005280002197984 */ /* 0x000fe80000000400 */
[----:B------:R-:W-:Y:S04]  /*1570*/  LDS.U16 R27, [R2+0x630] ;  /* 0x00063000021b7984 */ /* 0x000fe80000000400 */
[----:B0-----:R0:W-:Y:S01]  /*1580*/  @P5 STG.E.U16 [R10.64], R13 ;  /* 0x0000000d0a005986 */ /* 0x0011e2000c101504 */
[----:B------:R-:W-:-:S02]  /*1590*/  ISETP.LT.AND P5, PT, R0, c[0x0][0x1ac], !P1 ;  /* 0x00006b0000007a0c */ /* 0x000fc40004fa1270 */
[----:B------:R-:W-:Y:S02]  /*15a0*/  IADD3 R0, -R36, RZ, RZ ;  /* 0x000000ff24007210 */ /* 0x000fe40007ffe1ff */
[----:B------:R-:W-:-:S03]  /*15b0*/  ISETP.LT.AND P1, PT, R3, c[0x0][0x1ac], !P1 ;  /* 0x00006b0003007a0c */ /* 0x000fc60004f21270 */
[----:B------:R-:W-:-:S04]  /*15c0*/  IMAD R5, R0, c[0x0][0x1a0], R3 ;  /* 0x0000680000057a24 */ /* 0x000fc800078e0203 */
[----:B------:R-:W-:-:S04]  /*15d0*/  IMAD R3, R4, UR6, R5 ;  /* 0x0000000604037c24 */ /* 0x000fc8000f8e0205 */
[----:B------:R-:W-:Y:S02]  /*15e0*/  IMAD R36, R36, UR7, R3 ;  /* 0x0000000724247c24 */ /* 0x000fe4000f8e0203 */
[----:B------:R-:W1:Y:S01]  /*15f0*/  LDS.U16 R3, [R2+0x108] ;  /* 0x0001080002037984 */ /* 0x000e620000000400 */
[C---:B------:R-:W-:Y:S02]  /*1600*/  IMAD R0, R4.reuse, UR6, R39 ;  /* 0x0000000604007c24 */ /* 0x040fe4000f8e0227 */
[C---:B------:R-:W-:Y:S02]  /*1610*/  IMAD R8, R4.reuse, UR6, R17 ;  /* 0x0000000604087c24 */ /* 0x040fe4000f8e0211 */
[----:B0-----:R-:W-:Y:S02]  /*1620*/  IMAD R10, R4, UR6, R15 ;  /* 0x00000006040a7c24 */ /* 0x001fe4000f8e020f */
[----:B------:R-:W-:Y:S02]  /*1630*/  IMAD R4, R6, UR7, R37 ;  /* 0x0000000706047c24 */ /* 0x000fe4000f8e0225 */
[----:B------:R-:W-:-:S02]  /*1640*/  IMAD R0, R7, UR7, R0 ;  /* 0x0000000707007c24 */ /* 0x000fc4000f8e0200 */
[----:B------:R-:W-:Y:S02]  /*1650*/  IMAD R8, R33, UR7, R8 ;  /* 0x0000000721087c24 */ /* 0x000fe4000f8e0208 */
[----:B------:R-:W-:Y:S02]  /*1660*/  IMAD R14, R34, UR7, R45 ;  /* 0x00000007220e7c24 */ /* 0x000fe4000f8e022d */
[----:B------:R-:W-:-:S04]  /*1670*/  IMAD.WIDE R4, R4, R9, c[0x0][0x198] ;  /* 0x0000660004047625 */ /* 0x000fc800078e0209 */
[----:B------:R-:W-:Y:S02]  /*1680*/  IMAD R16, R35, UR7, R10 ;  /* 0x0000000723107c24 */ /* 0x000fe4000f8e020a */
[----:B------:R-:W-:-:S04]  /*1690*/  IMAD.WIDE R6, R0, R9, c[0x0][0x198] ;  /* 0x0000660000067625 */ /* 0x000fc800078e0209 */
[----:B------:R-:W-:-:S04]  /*16a0*/  IMAD.WIDE R10, R32, R9, c[0x0][0x198] ;  /* 0x00006600200a7625 */ /* 0x000fc800078e0209 */
[----:B------:R-:W-:-:S04]  /*16b0*/  IMAD.WIDE R12, R8, R9, c[0x0][0x198] ;  /* 0x00006600080c7625 */ /* 0x000fc800078e0209 */
[----:B------:R-:W-:-:S04]  /*16c0*/  IMAD.WIDE R14, R14, R9, c[0x0][0x198] ;  /* 0x000066000e0e7625 */ /* 0x000fc800078e0209 */
[----:B------:R-:W-:Y:S01]  /*16d0*/  IMAD.WIDE R16, R16, R9, c[0x0][0x198] ;  /* 0x0000660010107625 */ /* 0x000fe200078e0209 */
[----:B-1----:R0:W-:Y:S04]  /*16e0*/  @P0 STG.E.U16 [R4.64], R3 ;  /* 0x0000000304000986 */ /* 0x0021e8000c101504 */
[----:B------:R0:W-:Y:S04]  /*16f0*/  @P4 STG.E.U16 [R6.64], R19 ;  /* 0x0000001306004986 */ /* 0x0001e8000c101504 */
[----:B------:R0:W-:Y:S04]  /*1700*/  @P3 STG.E.U16 [R10.64], R21 ;  /* 0x000000150a003986 */ /* 0x0001e8000c101504 */
[----:B------:R0:W-:Y:S04]  /*1710*/  @P2 STG.E.U16 [R12.64], R23 ;  /* 0x000000170c002986 */ /* 0x0001e8000c101504 */
[----:B------:R0:W-:Y:S04]  /*1720*/  @P6 STG.E.U16 [R14.64], R25 ;  /* 0x000000190e006986 */ /* 0x0001e8000c101504 */
[----:B------:R0:W-:Y:S01]  /*1730*/  @P5 STG.E.U16 [R16.64], R27 ;  /* 0x0000001b10005986 */ /* 0x0001e2000c101504 */
[----:B------:R-:W-:Y:S05]  /*1740*/  @!P1 EXIT ;  /* 0x000000000000994d */ /* 0x000fea0003800000 */
[----:B0-----:R-:W0:Y:S01]  /*1750*/  LDS.U16 R3, [R2+0x738] ;  /* 0x0007380002037984 */ /* 0x001e220000000400 */
[----:B------:R-:W-:-:S05]  /*1760*/  IMAD.WIDE R4, R36, R9, c[0x0][0x198] ;  /* 0x0000660024047625 */ /* 0x000fca00078e0209 */
[----:B0-----:R-:W-:Y:S01]  /*1770*/  STG.E.U16 [R4.64], R3 ;  /* 0x0000000304007986 */ /* 0x001fe2000c101504 */
[----:B------:R-:W-:Y:S05]  /*1780*/  EXIT ;  /* 0x000000000000794d */ /* 0x000fea0003800000 */
.L_x_0:
[----:B------:R-:W-:-:S00]  /*1790*/  BRA `(.L_x_0) ;  /* 0xfffffff000007947 */ /* 0x000fc0000383ffff */
[----:B------:R-:W-:-:S00]  /*17a0*/  NOP ;  /* 0x0000000000007918 */ /* 0x000fc00000000000 */
        /* <DEDUP_REMOVED lines=13> */
.L_x_1:


//--------------------- .nv.shared.triton__0d1d2d3d4d5d6d7d89101112de --------------------------
	.section	.nv.shared.triton__0d1d2d3d4d5d6d7d89101112de,"aw",@nobits
	.align	16
